//
// Generated by NVIDIA NVVM Compiler
//
// Compiler Build ID: CL-36424714
// Cuda compilation tools, release 13.0, V13.0.88
// Based on NVVM 20.0.0
//

.version 9.0
.target sm_100
.address_size 64

	// .globl	_Z14addTwoIntegersPiS_S_

.visible .entry _Z14addTwoIntegersPiS_S_(
	.param .u64 .ptr .align 1 _Z14addTwoIntegersPiS_S__param_0,
	.param .u64 .ptr .align 1 _Z14addTwoIntegersPiS_S__param_1,
	.param .u64 .ptr .align 1 _Z14addTwoIntegersPiS_S__param_2
)
{
	.reg .b32 	%r<4>;
	.reg .b64 	%rd<7>;

	ld.param.u64 	%rd1, [_Z14addTwoIntegersPiS_S__param_0];
	ld.param.u64 	%rd2, [_Z14addTwoIntegersPiS_S__param_1];
	ld.param.u64 	%rd3, [_Z14addTwoIntegersPiS_S__param_2];
	cvta.to.global.u64 	%rd4, %rd3;
	cvta.to.global.u64 	%rd5, %rd2;
	cvta.to.global.u64 	%rd6, %rd1;
	ld.global.u32 	%r1, [%rd6];
	ld.global.u32 	%r2, [%rd5];
	add.s32 	%r3, %r2, %r1;
	st.global.u32 	[%rd4], %r3;
	ret;

}


// ===== COMPILED SASS (sm_100) =====

	.target	sm_100

	.elftype	@"ET_EXEC"


//--------------------- .note.nv.tkinfo           --------------------------
	.section	.note.nv.tkinfo,"",@"SHT_NOTE"
	.sectionflags	@"SHF_NOTE_NV_TKINFO"
	.tkinfo
        /*0018*/ 	.word	0x00000002
        /*0030*/ 	.string	""
        /*0030*/ 	.string	"ptxas"
        /*0030*/ 	.string	"Cuda compilation tools, release 13.0, V13.0.88"
        /*0030*/ 	.string	"Build cuda_13.0.r13.0/compiler.36424714_0"
        /*0030*/ 	.string	"-arch sm_100 -m 64 "



//--------------------- .note.nv.cuinfo           --------------------------
	.section	.note.nv.cuinfo,"",@"SHT_NOTE"
	.sectionflags	@"SHF_NOTE_NV_CUINFO"
        /*0018*/ 	.short	0x0002
        /*001a*/ 	.short	0x0064
        /*001c*/ 	.short	0x0082
	.zero		2


//--------------------- .nv.info                  --------------------------
	.section	.nv.info,"",@"SHT_CUDA_INFO"
	.align	4


	//----- nvinfo : EIATTR_REGCOUNT
	.align		4
        /*0000*/ 	.byte	0x04, 0x2f
        /*0002*/ 	.short	(.L_1 - .L_0)
	.align		4
.L_0:
        /*0004*/ 	.word	index@(_Z14addTwoIntegersPiS_S_)
        /*0008*/ 	.word	0x0000000c


	//----- nvinfo : EIATTR_FRAME_SIZE
	.align		4
.L_1:
        /*000c*/ 	.byte	0x04, 0x11
        /*000e*/ 	.short	(.L_3 - .L_2)
	.align		4
.L_2:
        /*0010*/ 	.word	index@(_Z14addTwoIntegersPiS_S_)
        /*0014*/ 	.word	0x00000000


	//----- nvinfo : EIATTR_MIN_STACK_SIZE
	.align		4
.L_3:
        /*0018*/ 	.byte	0x04, 0x12
        /*001a*/ 	.short	(.L_5 - .L_4)
	.align		4
.L_4:
        /*001c*/ 	.word	index@(_Z14addTwoIntegersPiS_S_)
        /*0020*/ 	.word	0x00000000
.L_5:


//--------------------- .nv.compat                --------------------------
	.section	.nv.compat,"",@"SHT_CUDA_COMPAT_INFO"
	.align	4
        /*0000*/ 	.byte	0x02, 0x09, 0x00, 0x00, 0x02, 0x02, 0x01, 0x00, 0x02, 0x05, 0x05, 0x00, 0x03, 0x07, 0x01, 0x01
        /*0010*/ 	.byte	0x02, 0x03, 0x00, 0x00, 0x02, 0x06, 0x01, 0x00, 0x04, 0x0b, 0x08, 0x00, 0x09, 0x00, 0x00, 0x00
        /*0020*/ 	.byte	0x00, 0x00, 0x00, 0x00


//--------------------- .nv.info._Z14addTwoIntegersPiS_S_ --------------------------
	.section	.nv.info._Z14addTwoIntegersPiS_S_,"",@"SHT_CUDA_INFO"
	.sectionflags	@""
	.align	4


	//----- nvinfo : EIATTR_CUDA_API_VERSION
	.align		4
        /*0000*/ 	.byte	0x04, 0x37
        /*0002*/ 	.short	(.L_7 - .L_6)
.L_6:
        /*0004*/ 	.word	0x00000082


	//----- nvinfo : EIATTR_KPARAM_INFO
	.align		4
.L_7:
        /*0008*/ 	.byte	0x04, 0x17
        /*000a*/ 	.short	(.L_9 - .L_8)
.L_8:
        /*000c*/ 	.word	0x00000000
        /*0010*/ 	.short	0x0002
        /*0012*/ 	.short	0x0010
        /*0014*/ 	.byte	0x00, 0xf5, 0x21, 0x00


	//----- nvinfo : EIATTR_KPARAM_INFO
	.align		4
.L_9:
        /*0018*/ 	.byte	0x04, 0x17
        /*001a*/ 	.short	(.L_11 - .L_10)
.L_10:
        /*001c*/ 	.word	0x00000000
        /*0020*/ 	.short	0x0001
        /*0022*/ 	.short	0x0008
        /*0024*/ 	.byte	0x00, 0xf5, 0x21, 0x00


	//----- nvinfo : EIATTR_KPARAM_INFO
	.align		4
.L_11:
        /*0028*/ 	.byte	0x04, 0x17
        /*002a*/ 	.short	(.L_13 - .L_12)
.L_12:
        /*002c*/ 	.word	0x00000000
        /*0030*/ 	.short	0x0000
        /*0032*/ 	.short	0x0000
        /*0034*/ 	.byte	0x00, 0xf5, 0x21, 0x00


	//----- nvinfo : EIATTR_SPARSE_MMA_MASK
	.align		4
.L_13:
        /*0038*/ 	.byte	0x03, 0x50
        /*003a*/ 	.short	0x0000


	//----- nvinfo : EIATTR_MAXREG_COUNT
	.align		4
        /*003c*/ 	.byte	0x03, 0x1b
        /*003e*/ 	.short	0x00ff


	//----- nvinfo : EIATTR_MERCURY_ISA_VERSION
	.align		4
        /*0040*/ 	.byte	0x03, 0x5f
        /*0042*/ 	.short	0x0101


	//----- nvinfo : EIATTR_VRC_CTA_INIT_COUNT
	.align		4
        /*0044*/ 	.byte	0x02, 0x4a
	.zero		1
	.zero		1


	//----- nvinfo : EIATTR_EXIT_INSTR_OFFSETS
	.align		4
        /*0048*/ 	.byte	0x04, 0x1c
        /*004a*/ 	.short	(.L_15 - .L_14)


	//   ....[0]....
.L_14:
        /*004c*/ 	.word	0x00000090


	//----- nvinfo : EIATTR_CBANK_PARAM_SIZE
	.align		4
.L_15:
        /*0050*/ 	.byte	0x03, 0x19
        /*0052*/ 	.short	0x0018


	//----- nvinfo : EIATTR_PARAM_CBANK
	.align		4
        /*0054*/ 	.byte	0x04, 0x0a
        /*0056*/ 	.short	(.L_17 - .L_16)
	.align		4
.L_16:
        /*0058*/ 	.word	index@(.nv.constant0._Z14addTwoIntegersPiS_S_)
        /*005c*/ 	.short	0x0380
        /*005e*/ 	.short	0x0018


	//----- nvinfo : EIATTR_SW_WAR
	.align		4
.L_17:
        /*0060*/ 	.byte	0x04, 0x36
        /*0062*/ 	.short	(.L_19 - .L_18)
.L_18:
        /*0064*/ 	.word	0x00000008
.L_19:


//--------------------- .nv.callgraph             --------------------------
	.section	.nv.callgraph,"",@"SHT_CUDA_CALLGRAPH"
	.align	4
	.sectionentsize	8
	.align		4
        /*0000*/ 	.word	0x00000000
	.align		4
        /*0004*/ 	.word	0xffffffff
	.align		4
        /*0008*/ 	.word	0x00000000
	.align		4
        /*000c*/ 	.word	0xfffffffe
	.align		4
        /*0010*/ 	.word	0x00000000
	.align		4
        /*0014*/ 	.word	0xfffffffd
	.align		4
        /*0018*/ 	.word	0x00000000
	.align		4
        /*001c*/ 	.word	0xfffffffc


//--------------------- .text._Z14addTwoIntegersPiS_S_ --------------------------
	.section	.text._Z14addTwoIntegersPiS_S_,"ax",@progbits
	.align	128
        .global         _Z14addTwoIntegersPiS_S_
        .type           _Z14addTwoIntegersPiS_S_,@function
        .size           _Z14addTwoIntegersPiS_S_,(.L_x_1 - _Z14addTwoIntegersPiS_S_)
        .other          _Z14addTwoIntegersPiS_S_,@"STO_CUDA_ENTRY STV_DEFAULT"
_Z14addTwoIntegersPiS_S_:
.text._Z14addTwoIntegersPiS_S_:
[----:B------:R-:W-:Y:S08]  /*0000*/  LDC R1, c[0x0][0x37c] ;  /* 0x0000df00ff017b82 */ /* 0x000ff00000000800 */
[----:B------:R-:W0:Y:S01]  /*0010*/  LDC.64 R2, c[0x0][0x380] ;  /* 0x0000e000ff027b82 */ /* 0x000e220000000a00 */
[----:B------:R-:W0:Y:S07]  /*0020*/  LDCU.64 UR4, c[0x0][0x358] ;  /* 0x00006b00ff0477ac */ /* 0x000e2e0008000a00 */
[----:B------:R-:W1:Y:S01]  /*0030*/  LDC.64 R4, c[0x0][0x388] ;  /* 0x0000e200ff047b82 */ /* 0x000e620000000a00 */
[----:B0-----:R-:W2:Y:S04]  /*0040*/  LDG.E R2, desc[UR4][R2.64] ;  /* 0x0000000402027981 */ /* 0x001ea8000c1e1900 */
[----:B-1----:R-:W2:Y:S03]  /*0050*/  LDG.E R5, desc[UR4][R4.64] ;  /* 0x0000000404057981 */ /* 0x002ea6000c1e1900 */
[----:B------:R-:W0:Y:S01]  /*0060*/  LDC.64 R6, c[0x0][0x390] ;  /* 0x0000e400ff067b82 */ /* 0x000e220000000a00 */
[----:B--2---:R-:W-:-:S05]  /*0070*/  IADD3 R9, PT, PT, R2, R5, RZ ;  /* 0x0000000502097210 */ /* 0x004fca0007ffe0ff */
[----:B0-----:R-:W-:Y:S01]  /*0080*/  STG.E desc[UR4][R6.64], R9 ;  /* 0x0000000906007986 */ /* 0x001fe2000c101904 */
[----:B------:R-:W-:Y:S05]  /*0090*/  EXIT ;  /* 0x000000000000794d */ /* 0x000fea0003800000 */
.L_x_0:
[----:B------:R-:W-:-:S00]  /*00a0*/  BRA `(.L_x_0) ;  /* 0xfffffffc00fc7947 */ /* 0x000fc0000383ffff */
[----:B------:R-:W-:-:S00]  /*00b0*/  NOP ;  /* 0x0000000000007918 */ /* 0x000fc00000000000 */
        /* <DEDUP_REMOVED lines=12> */
.L_x_1:


//--------------------- .nv.shared.reserved.0     --------------------------
	.section	.nv.shared.reserved.0,"aw",@nobits
	.weak		__nv_reservedSMEM_offset_0_alias
	.size		__nv_reservedSMEM_offset_0_alias, 0, 64
	.other		__nv_reservedSMEM_offset_0_alias,@"STO_CUDA_RESERVED_SHARED STV_DEFAULT"
__nv_reservedSMEM_offset_0_alias:
	.zero		0
	.zero		64


//--------------------- .nv.constant0._Z14addTwoIntegersPiS_S_ --------------------------
	.section	.nv.constant0._Z14addTwoIntegersPiS_S_,"a",@progbits
	.sectionflags	@""
	.align	4
.nv.constant0._Z14addTwoIntegersPiS_S_:
	.zero		920


//--------------------- SYMBOLS --------------------------

	.type		.nv.reservedSmem.offset0,@object
	.size		.nv.reservedSmem.offset0,0x4
